//
// Generated by NVIDIA NVVM Compiler
//
// Compiler Build ID: CL-36424714
// Cuda compilation tools, release 13.0, V13.0.88
// Based on NVVM 20.0.0
//

.version 9.0
.target sm_100
.address_size 64

	// .globl	_Z18parallel_reductionPKfPfi
// _ZZ18parallel_reductionPKfPfiE10partialSum has been demoted

.visible .entry _Z18parallel_reductionPKfPfi(
	.param .u64 .ptr .align 1 _Z18parallel_reductionPKfPfi_param_0,
	.param .u64 .ptr .align 1 _Z18parallel_reductionPKfPfi_param_1,
	.param .u32 _Z18parallel_reductionPKfPfi_param_2
)
{
	.reg .pred 	%p<6>;
	.reg .b32 	%r<14>;
	.reg .b32 	%f<10>;
	.reg .b64 	%rd<7>;
	// demoted variable
	.shared .align 4 .b8 _ZZ18parallel_reductionPKfPfiE10partialSum[1024];
	ld.param.u64 	%rd1, [_Z18parallel_reductionPKfPfi_param_0];
	ld.param.u64 	%rd2, [_Z18parallel_reductionPKfPfi_param_1];
	ld.param.u32 	%r7, [_Z18parallel_reductionPKfPfi_param_2];
	mov.u32 	%r8, %ctaid.x;
	mov.u32 	%r13, %ntid.x;
	mov.u32 	%r2, %tid.x;
	mad.lo.s32 	%r3, %r8, %r13, %r2;
	setp.ge.s32 	%p1, %r3, %r7;
	mov.f32 	%f9, 0f00000000;
	@%p1 bra 	$L__BB0_2;
	cvta.to.global.u64 	%rd3, %rd1;
	mul.wide.s32 	%rd4, %r3, 4;
	add.s64 	%rd5, %rd3, %rd4;
	ld.global.f32 	%f9, [%rd5];
$L__BB0_2:
	shl.b32 	%r9, %r2, 2;
	mov.u32 	%r10, _ZZ18parallel_reductionPKfPfiE10partialSum;
	add.s32 	%r4, %r10, %r9;
	st.shared.f32 	[%r4], %f9;
	bar.sync 	0;
	setp.lt.u32 	%p2, %r13, 2;
	@%p2 bra 	$L__BB0_6;
$L__BB0_3:
	shr.u32 	%r6, %r13, 1;
	setp.ge.u32 	%p3, %r2, %r6;
	@%p3 bra 	$L__BB0_5;
	shl.b32 	%r11, %r6, 2;
	add.s32 	%r12, %r4, %r11;
	ld.shared.f32 	%f4, [%r12];
	ld.shared.f32 	%f5, [%r4];
	add.f32 	%f6, %f4, %f5;
	st.shared.f32 	[%r4], %f6;
$L__BB0_5:
	bar.sync 	0;
	setp.gt.u32 	%p4, %r13, 3;
	mov.u32 	%r13, %r6;
	@%p4 bra 	$L__BB0_3;
$L__BB0_6:
	setp.ne.s32 	%p5, %r2, 0;
	@%p5 bra 	$L__BB0_8;
	ld.shared.f32 	%f7, [_ZZ18parallel_reductionPKfPfiE10partialSum];
	cvta.to.global.u64 	%rd6, %rd2;
	atom.global.add.f32 	%f8, [%rd6], %f7;
$L__BB0_8:
	ret;

}


// ===== COMPILED SASS (sm_100) =====

	.target	sm_100

	.elftype	@"ET_EXEC"


//--------------------- .note.nv.tkinfo           --------------------------
	.section	.note.nv.tkinfo,"",@"SHT_NOTE"
	.sectionflags	@"SHF_NOTE_NV_TKINFO"
	.tkinfo
        /*0018*/ 	.word	0x00000002
        /*0030*/ 	.string	""
        /*0030*/ 	.string	"ptxas"
        /*0030*/ 	.string	"Cuda compilation tools, release 13.0, V13.0.88"
        /*0030*/ 	.string	"Build cuda_13.0.r13.0/compiler.36424714_0"
        /*0030*/ 	.string	"-arch sm_100 -m 64 "



//--------------------- .note.nv.cuinfo           --------------------------
	.section	.note.nv.cuinfo,"",@"SHT_NOTE"
	.sectionflags	@"SHF_NOTE_NV_CUINFO"
        /*0018*/ 	.short	0x0002
        /*001a*/ 	.short	0x0064
        /*001c*/ 	.short	0x0082
	.zero		2


//--------------------- .nv.info                  --------------------------
	.section	.nv.info,"",@"SHT_CUDA_INFO"
	.align	4


	//----- nvinfo : EIATTR_REGCOUNT
	.align		4
        /*0000*/ 	.byte	0x04, 0x2f
        /*0002*/ 	.short	(.L_1 - .L_0)
	.align		4
.L_0:
        /*0004*/ 	.word	index@(_Z18parallel_reductionPKfPfi)
        /*0008*/ 	.word	0x0000000a


	//----- nvinfo : EIATTR_FRAME_SIZE
	.align		4
.L_1:
        /*000c*/ 	.byte	0x04, 0x11
        /*000e*/ 	.short	(.L_3 - .L_2)
	.align		4
.L_2:
        /*0010*/ 	.word	index@(_Z18parallel_reductionPKfPfi)
        /*0014*/ 	.word	0x00000000


	//----- nvinfo : EIATTR_MIN_STACK_SIZE
	.align		4
.L_3:
        /*0018*/ 	.byte	0x04, 0x12
        /*001a*/ 	.short	(.L_5 - .L_4)
	.align		4
.L_4:
        /*001c*/ 	.word	index@(_Z18parallel_reductionPKfPfi)
        /*0020*/ 	.word	0x00000000
.L_5:


//--------------------- .nv.compat                --------------------------
	.section	.nv.compat,"",@"SHT_CUDA_COMPAT_INFO"
	.align	4
        /*0000*/ 	.byte	0x02, 0x09, 0x00, 0x00, 0x02, 0x02, 0x01, 0x00, 0x02, 0x05, 0x05, 0x00, 0x03, 0x07, 0x01, 0x01
        /*0010*/ 	.byte	0x02, 0x03, 0x00, 0x00, 0x02, 0x06, 0x01, 0x00, 0x04, 0x0b, 0x08, 0x00, 0x09, 0x00, 0x00, 0x00
        /*0020*/ 	.byte	0x00, 0x00, 0x00, 0x00


//--------------------- .nv.info._Z18parallel_reductionPKfPfi --------------------------
	.section	.nv.info._Z18parallel_reductionPKfPfi,"",@"SHT_CUDA_INFO"
	.sectionflags	@""
	.align	4


	//----- nvinfo : EIATTR_CUDA_API_VERSION
	.align		4
        /*0000*/ 	.byte	0x04, 0x37
        /*0002*/ 	.short	(.L_7 - .L_6)
.L_6:
        /*0004*/ 	.word	0x00000082


	//----- nvinfo : EIATTR_KPARAM_INFO
	.align		4
.L_7:
        /*0008*/ 	.byte	0x04, 0x17
        /*000a*/ 	.short	(.L_9 - .L_8)
.L_8:
        /*000c*/ 	.word	0x00000000
        /*0010*/ 	.short	0x0002
        /*0012*/ 	.short	0x0010
        /*0014*/ 	.byte	0x00, 0xf0, 0x11, 0x00


	//----- nvinfo : EIATTR_KPARAM_INFO
	.align		4
.L_9:
        /*0018*/ 	.byte	0x04, 0x17
        /*001a*/ 	.short	(.L_11 - .L_10)
.L_10:
        /*001c*/ 	.word	0x00000000
        /*0020*/ 	.short	0x0001
        /*0022*/ 	.short	0x0008
        /*0024*/ 	.byte	0x00, 0xf5, 0x21, 0x00


	//----- nvinfo : EIATTR_KPARAM_INFO
	.align		4
.L_11:
        /*0028*/ 	.byte	0x04, 0x17
        /*002a*/ 	.short	(.L_13 - .L_12)
.L_12:
        /*002c*/ 	.word	0x00000000
        /*0030*/ 	.short	0x0000
        /*0032*/ 	.short	0x0000
        /*0034*/ 	.byte	0x00, 0xf5, 0x21, 0x00


	//----- nvinfo : EIATTR_SPARSE_MMA_MASK
	.align		4
.L_13:
        /*0038*/ 	.byte	0x03, 0x50
        /*003a*/ 	.short	0x0000


	//----- nvinfo : EIATTR_MAXREG_COUNT
	.align		4
        /*003c*/ 	.byte	0x03, 0x1b
        /*003e*/ 	.short	0x00ff


	//----- nvinfo : EIATTR_NUM_BARRIERS
	.align		4
        /*0040*/ 	.byte	0x02, 0x4c
        /*0042*/ 	.byte	0x01
	.zero		1


	//----- nvinfo : EIATTR_MERCURY_ISA_VERSION
	.align		4
        /*0044*/ 	.byte	0x03, 0x5f
        /*0046*/ 	.short	0x0101


	//----- nvinfo : EIATTR_VRC_CTA_INIT_COUNT
	.align		4
        /*0048*/ 	.byte	0x02, 0x4a
	.zero		1
	.zero		1


	//----- nvinfo : EIATTR_EXIT_INSTR_OFFSETS
	.align		4
        /*004c*/ 	.byte	0x04, 0x1c
        /*004e*/ 	.short	(.L_15 - .L_14)


	//   ....[0]....
.L_14:
        /*0050*/ 	.word	0x00000200


	//   ....[1]....
        /*0054*/ 	.word	0x00000270


	//----- nvinfo : EIATTR_CBANK_PARAM_SIZE
	.align		4
.L_15:
        /*0058*/ 	.byte	0x03, 0x19
        /*005a*/ 	.short	0x0014


	//----- nvinfo : EIATTR_PARAM_CBANK
	.align		4
        /*005c*/ 	.byte	0x04, 0x0a
        /*005e*/ 	.short	(.L_17 - .L_16)
	.align		4
.L_16:
        /*0060*/ 	.word	index@(.nv.constant0._Z18parallel_reductionPKfPfi)
        /*0064*/ 	.short	0x0380
        /*0066*/ 	.short	0x0014


	//----- nvinfo : EIATTR_SW_WAR
	.align		4
.L_17:
        /*0068*/ 	.byte	0x04, 0x36
        /*006a*/ 	.short	(.L_19 - .L_18)
.L_18:
        /*006c*/ 	.word	0x00000008
.L_19:


//--------------------- .nv.callgraph             --------------------------
	.section	.nv.callgraph,"",@"SHT_CUDA_CALLGRAPH"
	.align	4
	.sectionentsize	8
	.align		4
        /*0000*/ 	.word	0x00000000
	.align		4
        /*0004*/ 	.word	0xffffffff
	.align		4
        /*0008*/ 	.word	0x00000000
	.align		4
        /*000c*/ 	.word	0xfffffffe
	.align		4
        /*0010*/ 	.word	0x00000000
	.align		4
        /*0014*/ 	.word	0xfffffffd
	.align		4
        /*0018*/ 	.word	0x00000000
	.align		4
        /*001c*/ 	.word	0xfffffffc


//--------------------- .text._Z18parallel_reductionPKfPfi --------------------------
	.section	.text._Z18parallel_reductionPKfPfi,"ax",@progbits
	.align	128
        .global         _Z18parallel_reductionPKfPfi
        .type           _Z18parallel_reductionPKfPfi,@function
        .size           _Z18parallel_reductionPKfPfi,(.L_x_3 - _Z18parallel_reductionPKfPfi)
        .other          _Z18parallel_reductionPKfPfi,@"STO_CUDA_ENTRY STV_DEFAULT"
_Z18parallel_reductionPKfPfi:
.text._Z18parallel_reductionPKfPfi:
[----:B------:R-:W-:Y:S01]  /*0000*/  LDC R1, c[0x0][0x37c] ;  /* 0x0000df00ff017b82 */ /* 0x000fe20000000800 */
[----:B------:R-:W0:Y:S07]  /*0010*/  S2R R7, SR_TID.X ;  /* 0x0000000000077919 */ /* 0x000e2e0000002100 */
[----:B------:R-:W0:Y:S01]  /*0020*/  S2UR UR4, SR_CTAID.X ;  /* 0x00000000000479c3 */ /* 0x000e220000002500 */
[----:B------:R-:W1:Y:S01]  /*0030*/  LDCU UR5, c[0x0][0x390] ;  /* 0x00007200ff0577ac */ /* 0x000e620008000800 */
[----:B------:R-:W-:Y:S01]  /*0040*/  IMAD.MOV.U32 R4, RZ, RZ, RZ ;  /* 0x000000ffff047224 */ /* 0x000fe200078e00ff */
[----:B------:R-:W2:Y:S05]  /*0050*/  LDCU.64 UR6, c[0x0][0x358] ;  /* 0x00006b00ff0677ac */ /* 0x000eaa0008000a00 */
[----:B------:R-:W0:Y:S02]  /*0060*/  LDC R0, c[0x0][0x360] ;  /* 0x0000d800ff007b82 */ /* 0x000e240000000800 */
[----:B0-----:R-:W-:-:S05]  /*0070*/  IMAD R5, R0, UR4, R7 ;  /* 0x0000000400057c24 */ /* 0x001fca000f8e0207 */
[----:B-1----:R-:W-:-:S13]  /*0080*/  ISETP.GE.AND P0, PT, R5, UR5, PT ;  /* 0x0000000505007c0c */ /* 0x002fda000bf06270 */
[----:B------:R-:W0:Y:S02]  /*0090*/  @!P0 LDC.64 R2, c[0x0][0x380] ;  /* 0x0000e000ff028b82 */ /* 0x000e240000000a00 */
[----:B0-----:R-:W-:-:S05]  /*00a0*/  @!P0 IMAD.WIDE R2, R5, 0x4, R2 ;  /* 0x0000000405028825 */ /* 0x001fca00078e0202 */
[----:B--2---:R-:W2:Y:S01]  /*00b0*/  @!P0 LDG.E R4, desc[UR6][R2.64] ;  /* 0x0000000602048981 */ /* 0x004ea2000c1e1900 */
[----:B------:R-:W0:Y:S01]  /*00c0*/  S2UR UR5, SR_CgaCtaId ;  /* 0x00000000000579c3 */ /* 0x000e220000008800 */
[----:B------:R-:W-:Y:S01]  /*00d0*/  UMOV UR4, 0x400 ;  /* 0x0000040000047882 */ /* 0x000fe20000000000 */
[----:B------:R-:W-:Y:S02]  /*00e0*/  ISETP.GE.U32.AND P1, PT, R0, 0x2, PT ;  /* 0x000000020000780c */ /* 0x000fe40003f26070 */
[----:B------:R-:W-:Y:S01]  /*00f0*/  ISETP.NE.AND P0, PT, R7, RZ, PT ;  /* 0x000000ff0700720c */ /* 0x000fe20003f05270 */
[----:B0-----:R-:W-:-:S06]  /*0100*/  ULEA UR4, UR5, UR4, 0x18 ;  /* 0x0000000405047291 */ /* 0x001fcc000f8ec0ff */
[----:B------:R-:W-:-:S05]  /*0110*/  LEA R5, R7, UR4, 0x2 ;  /* 0x0000000407057c11 */ /* 0x000fca000f8e10ff */
[----:B--2---:R0:W-:Y:S01]  /*0120*/  STS [R5], R4 ;  /* 0x0000000405007388 */ /* 0x0041e20000000800 */
[----:B------:R-:W-:Y:S06]  /*0130*/  BAR.SYNC.DEFER_BLOCKING 0x0 ;  /* 0x0000000000007b1d */ /* 0x000fec0000010000 */
[----:B------:R-:W-:Y:S05]  /*0140*/  @!P1 BRA `(.L_x_0) ;  /* 0x00000000002c9947 */ /* 0x000fea0003800000 */
.L_x_1:
[----:B------:R-:W-:-:S04]  /*0150*/  SHF.R.U32.HI R6, RZ, 0x1, R0 ;  /* 0x00000001ff067819 */ /* 0x000fc80000011600 */
[----:B------:R-:W-:-:S13]  /*0160*/  ISETP.GE.U32.AND P1, PT, R7, R6, PT ;  /* 0x000000060700720c */ /* 0x000fda0003f26070 */
[----:B------:R-:W-:Y:S01]  /*0170*/  @!P1 IMAD R2, R6, 0x4, R5 ;  /* 0x0000000406029824 */ /* 0x000fe200078e0205 */
[----:B------:R-:W-:Y:S05]  /*0180*/  @!P1 LDS R3, [R5] ;  /* 0x0000000005039984 */ /* 0x000fea0000000800 */
[----:B------:R-:W0:Y:S02]  /*0190*/  @!P1 LDS R2, [R2] ;  /* 0x0000000002029984 */ /* 0x000e240000000800 */
[----:B0-----:R-:W-:-:S05]  /*01a0*/  @!P1 FADD R4, R2, R3 ;  /* 0x0000000302049221 */ /* 0x001fca0000000000 */
[----:B------:R1:W-:Y:S01]  /*01b0*/  @!P1 STS [R5], R4 ;  /* 0x0000000405009388 */ /* 0x0003e20000000800 */
[----:B------:R-:W-:Y:S01]  /*01c0*/  BAR.SYNC.DEFER_BLOCKING 0x0 ;  /* 0x0000000000007b1d */ /* 0x000fe20000010000 */
[----:B------:R-:W-:Y:S01]  /*01d0*/  ISETP.GT.U32.AND P1, PT, R0, 0x3, PT ;  /* 0x000000030000780c */ /* 0x000fe20003f24070 */
[----:B------:R-:W-:-:S12]  /*01e0*/  IMAD.MOV.U32 R0, RZ, RZ, R6 ;  /* 0x000000ffff007224 */ /* 0x000fd800078e0006 */
[----:B-1----:R-:W-:Y:S05]  /*01f0*/  @P1 BRA `(.L_x_1) ;  /* 0xfffffffc00d41947 */ /* 0x002fea000383ffff */
.L_x_0:
[----:B------:R-:W-:Y:S05]  /*0200*/  @P0 EXIT ;  /* 0x000000000000094d */ /* 0x000fea0003800000 */
[----:B------:R-:W1:Y:S01]  /*0210*/  S2UR UR5, SR_CgaCtaId ;  /* 0x00000000000579c3 */ /* 0x000e620000008800 */
[----:B------:R-:W-:-:S07]  /*0220*/  UMOV UR4, 0x400 ;  /* 0x0000040000047882 */ /* 0x000fce0000000000 */
[----:B------:R-:W2:Y:S01]  /*0230*/  LDC.64 R2, c[0x0][0x388] ;  /* 0x0000e200ff027b82 */ /* 0x000ea20000000a00 */
[----:B-1----:R-:W-:-:S09]  /*0240*/  ULEA UR4, UR5, UR4, 0x18 ;  /* 0x0000000405047291 */ /* 0x002fd2000f8ec0ff */
[----:B0-----:R-:W2:Y:S04]  /*0250*/  LDS R5, [UR4] ;  /* 0x00000004ff057984 */ /* 0x001ea80008000800 */
[----:B--2---:R-:W-:Y:S01]  /*0260*/  REDG.E.ADD.F32.FTZ.RN.STRONG.GPU desc[UR6][R2.64], R5 ;  /* 0x00000005020079a6 */ /* 0x004fe2000c12f306 */
[----:B------:R-:W-:Y:S05]  /*0270*/  EXIT ;  /* 0x000000000000794d */ /* 0x000fea0003800000 */
.L_x_2:
[----:B------:R-:W-:-:S00]  /*0280*/  BRA `(.L_x_2) ;  /* 0xfffffffc00fc7947 */ /* 0x000fc0000383ffff */
[----:B------:R-:W-:-:S00]  /*0290*/  NOP ;  /* 0x0000000000007918 */ /* 0x000fc00000000000 */
        /* <DEDUP_REMOVED lines=14> */
.L_x_3:


//--------------------- .nv.shared._Z18parallel_reductionPKfPfi --------------------------
	.section	.nv.shared._Z18parallel_reductionPKfPfi,"aw",@nobits
	.sectionflags	@""
	.align	4
.nv.shared._Z18parallel_reductionPKfPfi:
	.zero		2048


//--------------------- .nv.shared.reserved.0     --------------------------
	.section	.nv.shared.reserved.0,"aw",@nobits
	.weak		__nv_reservedSMEM_offset_0_alias
	.size		__nv_reservedSMEM_offset_0_alias, 0, 64
	.other		__nv_reservedSMEM_offset_0_alias,@"STO_CUDA_RESERVED_SHARED STV_DEFAULT"
__nv_reservedSMEM_offset_0_alias:
	.zero		0
	.zero		64


//--------------------- .nv.constant0._Z18parallel_reductionPKfPfi --------------------------
	.section	.nv.constant0._Z18parallel_reductionPKfPfi,"a",@progbits
	.sectionflags	@""
	.align	4
.nv.constant0._Z18parallel_reductionPKfPfi:
	.zero		916


//--------------------- SYMBOLS --------------------------

	.type		.nv.reservedSmem.offset0,@object
	.size		.nv.reservedSmem.offset0,0x4
	.type		.nv.reservedSmem.cap,@object
	.size		.nv.reservedSmem.cap,0x4
